//
// Generated by NVIDIA NVVM Compiler
//
// Compiler Build ID: CL-36424714
// Cuda compilation tools, release 13.0, V13.0.88
// Based on NVVM 20.0.0
//

.version 9.0
.target sm_100
.address_size 64

	// .globl	_Z4FDTDP8FDTDDataP3PMLP8INCFIELDPdiii

.visible .entry _Z4FDTDP8FDTDDataP3PMLP8INCFIELDPdiii(
	.param .u64 .ptr .align 1 _Z4FDTDP8FDTDDataP3PMLP8INCFIELDPdiii_param_0,
	.param .u64 .ptr .align 1 _Z4FDTDP8FDTDDataP3PMLP8INCFIELDPdiii_param_1,
	.param .u64 .ptr .align 1 _Z4FDTDP8FDTDDataP3PMLP8INCFIELDPdiii_param_2,
	.param .u64 .ptr .align 1 _Z4FDTDP8FDTDDataP3PMLP8INCFIELDPdiii_param_3,
	.param .u32 _Z4FDTDP8FDTDDataP3PMLP8INCFIELDPdiii_param_4,
	.param .u32 _Z4FDTDP8FDTDDataP3PMLP8INCFIELDPdiii_param_5,
	.param .u32 _Z4FDTDP8FDTDDataP3PMLP8INCFIELDPdiii_param_6
)
{
	.reg .pred 	%p<62>;
	.reg .b32 	%r<40>;
	.reg .b32 	%f<3>;
	.reg .b64 	%rd<43>;
	.reg .b64 	%fd<127>;

	ld.param.u64 	%rd10, [_Z4FDTDP8FDTDDataP3PMLP8INCFIELDPdiii_param_0];
	ld.param.u64 	%rd11, [_Z4FDTDP8FDTDDataP3PMLP8INCFIELDPdiii_param_1];
	ld.param.u64 	%rd12, [_Z4FDTDP8FDTDDataP3PMLP8INCFIELDPdiii_param_2];
	ld.param.u64 	%rd9, [_Z4FDTDP8FDTDDataP3PMLP8INCFIELDPdiii_param_3];
	ld.param.u32 	%r8, [_Z4FDTDP8FDTDDataP3PMLP8INCFIELDPdiii_param_4];
	ld.param.u32 	%r9, [_Z4FDTDP8FDTDDataP3PMLP8INCFIELDPdiii_param_5];
	ld.param.u32 	%r10, [_Z4FDTDP8FDTDDataP3PMLP8INCFIELDPdiii_param_6];
	cvta.to.global.u64 	%rd1, %rd10;
	cvta.to.global.u64 	%rd2, %rd11;
	cvta.to.global.u64 	%rd3, %rd12;
	mov.u32 	%r11, %ctaid.y;
	mov.u32 	%r12, %ntid.y;
	mov.u32 	%r13, %tid.y;
	mad.lo.s32 	%r1, %r11, %r12, %r13;
	mov.u32 	%r14, %ctaid.x;
	mov.u32 	%r15, %ntid.x;
	mov.u32 	%r16, %tid.x;
	mad.lo.s32 	%r2, %r14, %r15, %r16;
	setp.lt.s32 	%p8, %r2, 1;
	setp.ge.s32 	%p9, %r2, %r8;
	or.pred  	%p10, %p8, %p9;
	setp.ne.s32 	%p11, %r1, 0;
	or.pred  	%p12, %p11, %p10;
	@%p12 bra 	$L__BB0_2;
	add.s32 	%r17, %r2, -1;
	mul.wide.u32 	%rd13, %r17, 16;
	add.s64 	%rd14, %rd3, %rd13;
	ld.global.f64 	%fd6, [%rd14+8];
	mul.wide.u32 	%rd15, %r2, 16;
	add.s64 	%rd16, %rd3, %rd15;
	ld.global.f64 	%fd7, [%rd16+8];
	sub.f64 	%fd8, %fd6, %fd7;
	ld.global.f64 	%fd9, [%rd16];
	fma.rn.f64 	%fd10, %fd8, 0d3FE0000000000000, %fd9;
	st.global.f64 	[%rd16], %fd10;
$L__BB0_2:
	cvta.to.global.u64 	%rd17, %rd9;
	setp.lt.s32 	%p13, %r2, %r8;
	setp.gt.s32 	%p14, %r2, 0;
	bar.sync 	0;
	ld.global.f64 	%fd11, [%rd17];
	st.global.f64 	[%rd3], %fd11;
	ld.global.f64 	%fd12, [%rd17+8];
	st.global.f64 	[%rd17], %fd12;
	ld.global.f64 	%fd13, [%rd3+16];
	st.global.f64 	[%rd17+8], %fd13;
	ld.global.f64 	%fd14, [%rd17+16];
	mul.wide.s32 	%rd18, %r9, 16;
	add.s64 	%rd19, %rd3, %rd18;
	st.global.f64 	[%rd19+-16], %fd14;
	ld.global.f64 	%fd15, [%rd17+24];
	st.global.f64 	[%rd17+16], %fd15;
	ld.global.f64 	%fd16, [%rd19+-32];
	st.global.f64 	[%rd17+24], %fd16;
	setp.ne.s32 	%p15, %r1, 0;
	setp.lt.s32 	%p16, %r1, %r9;
	and.pred  	%p17, %p15, %p16;
	and.pred  	%p18, %p14, %p17;
	and.pred  	%p1, %p13, %p18;
	mul.wide.u32 	%rd20, %r2, 80;
	add.s64 	%rd21, %rd2, %rd20;
	add.s64 	%rd4, %rd21, 8;
	mul.wide.u32 	%rd22, %r1, 80;
	add.s64 	%rd23, %rd2, %rd22;
	add.s64 	%rd5, %rd23, 48;
	mul.lo.s32 	%r3, %r8, %r1;
	add.s32 	%r18, %r3, %r2;
	mul.wide.s32 	%rd24, %r18, 80;
	add.s64 	%rd25, %rd1, %rd24;
	add.s64 	%rd6, %rd25, 8;
	not.pred 	%p19, %p1;
	@%p19 bra 	$L__BB0_4;
	ld.global.f64 	%fd17, [%rd4];
	ld.global.f64 	%fd18, [%rd5];
	mul.f64 	%fd19, %fd17, %fd18;
	ld.global.f64 	%fd20, [%rd6];
	mul.f64 	%fd21, %fd20, %fd19;
	st.global.f64 	[%rd6], %fd21;
$L__BB0_4:
	bar.sync 	0;
	@%p19 bra 	$L__BB0_6;
	ld.global.f64 	%fd22, [%rd4+-8];
	ld.global.f64 	%fd23, [%rd5+-8];
	mul.f64 	%fd24, %fd22, %fd23;
	mul.f64 	%fd25, %fd24, 0d3FE0000000000000;
	ld.global.f64 	%fd26, [%rd6+16];
	ld.global.f64 	%fd27, [%rd6+-64];
	sub.f64 	%fd28, %fd26, %fd27;
	ld.global.f64 	%fd29, [%rd6+8];
	sub.f64 	%fd30, %fd28, %fd29;
	add.s32 	%r19, %r1, -1;
	mad.lo.s32 	%r20, %r8, %r19, %r2;
	mul.wide.s32 	%rd26, %r20, 80;
	add.s64 	%rd27, %rd1, %rd26;
	ld.global.f64 	%fd31, [%rd27+16];
	add.f64 	%fd32, %fd30, %fd31;
	ld.global.f64 	%fd33, [%rd6];
	fma.rn.f64 	%fd34, %fd25, %fd32, %fd33;
	st.global.f64 	[%rd6], %fd34;
$L__BB0_6:
	bar.sync 	0;
	cvt.rn.f64.s32 	%fd35, %r10;
	mov.f64 	%fd36, 0d4039000000000000;
	sub.f64 	%fd37, %fd36, %fd35;
	mul.f64 	%fd38, %fd37, 0d3FC0000000000000;
	mul.f64 	%fd39, %fd38, 0dBFE0000000000000;
	mul.f64 	%fd1, %fd38, %fd39;
	fma.rn.f64 	%fd40, %fd1, 0d3FF71547652B82FE, 0d4338000000000000;
	{
	.reg .b32 %temp; 
	mov.b64 	{%r4, %temp}, %fd40;
	}
	mov.f64 	%fd41, 0dC338000000000000;
	add.rn.f64 	%fd42, %fd40, %fd41;
	fma.rn.f64 	%fd43, %fd42, 0dBFE62E42FEFA39EF, %fd1;
	fma.rn.f64 	%fd44, %fd42, 0dBC7ABC9E3B39803F, %fd43;
	fma.rn.f64 	%fd45, %fd44, 0d3E5ADE1569CE2BDF, 0d3E928AF3FCA213EA;
	fma.rn.f64 	%fd46, %fd45, %fd44, 0d3EC71DEE62401315;
	fma.rn.f64 	%fd47, %fd46, %fd44, 0d3EFA01997C89EB71;
	fma.rn.f64 	%fd48, %fd47, %fd44, 0d3F2A01A014761F65;
	fma.rn.f64 	%fd49, %fd48, %fd44, 0d3F56C16C1852B7AF;
	fma.rn.f64 	%fd50, %fd49, %fd44, 0d3F81111111122322;
	fma.rn.f64 	%fd51, %fd50, %fd44, 0d3FA55555555502A1;
	fma.rn.f64 	%fd52, %fd51, %fd44, 0d3FC5555555555511;
	fma.rn.f64 	%fd53, %fd52, %fd44, 0d3FE000000000000B;
	fma.rn.f64 	%fd54, %fd53, %fd44, 0d3FF0000000000000;
	fma.rn.f64 	%fd55, %fd54, %fd44, 0d3FF0000000000000;
	{
	.reg .b32 %temp; 
	mov.b64 	{%r5, %temp}, %fd55;
	}
	{
	.reg .b32 %temp; 
	mov.b64 	{%temp, %r6}, %fd55;
	}
	shl.b32 	%r21, %r4, 20;
	add.s32 	%r22, %r21, %r6;
	mov.b64 	%fd126, {%r5, %r22};
	{
	.reg .b32 %temp; 
	mov.b64 	{%temp, %r23}, %fd1;
	}
	mov.b32 	%f2, %r23;
	abs.f32 	%f1, %f2;
	setp.lt.f32 	%p21, %f1, 0f4086232B;
	@%p21 bra 	$L__BB0_9;
	setp.lt.f64 	%p22, %fd1, 0d0000000000000000;
	add.f64 	%fd56, %fd1, 0d7FF0000000000000;
	selp.f64 	%fd126, 0d0000000000000000, %fd56, %p22;
	setp.geu.f32 	%p23, %f1, 0f40874800;
	@%p23 bra 	$L__BB0_9;
	shr.u32 	%r24, %r4, 31;
	add.s32 	%r25, %r4, %r24;
	shr.s32 	%r26, %r25, 1;
	shl.b32 	%r27, %r26, 20;
	add.s32 	%r28, %r6, %r27;
	mov.b64 	%fd57, {%r5, %r28};
	sub.s32 	%r29, %r4, %r26;
	shl.b32 	%r30, %r29, 20;
	add.s32 	%r31, %r30, 1072693248;
	mov.b32 	%r32, 0;
	mov.b64 	%fd58, {%r32, %r31};
	mul.f64 	%fd126, %fd58, %fd57;
$L__BB0_9:
	st.global.f64 	[%rd3+48], %fd126;
	setp.gt.s32 	%p24, %r2, 7;
	add.s32 	%r33, %r8, -7;
	setp.lt.s32 	%p25, %r2, %r33;
	and.pred  	%p2, %p24, %p25;
	not.pred 	%p26, %p2;
	setp.ne.s32 	%p27, %r1, 7;
	or.pred  	%p28, %p27, %p26;
	@%p28 bra 	$L__BB0_11;
	ld.global.f64 	%fd59, [%rd3+104];
	mad.lo.s32 	%r34, %r8, 7, %r2;
	mul.wide.s32 	%rd28, %r34, 80;
	add.s64 	%rd29, %rd1, %rd28;
	ld.global.f64 	%fd60, [%rd29+8];
	fma.rn.f64 	%fd61, %fd59, 0d3FE0000000000000, %fd60;
	st.global.f64 	[%rd29+8], %fd61;
$L__BB0_11:
	bar.sync 	0;
	add.s32 	%r35, %r9, -8;
	setp.eq.s32 	%p29, %r1, %r35;
	and.pred  	%p3, %p2, %p29;
	mul.wide.u32 	%rd30, %r1, 16;
	add.s64 	%rd31, %rd3, %rd30;
	add.s64 	%rd7, %rd31, 8;
	not.pred 	%p30, %p3;
	@%p30 bra 	$L__BB0_13;
	ld.global.f64 	%fd62, [%rd7];
	ld.global.f64 	%fd63, [%rd6];
	fma.rn.f64 	%fd64, %fd62, 0dBFE0000000000000, %fd63;
	st.global.f64 	[%rd6], %fd64;
$L__BB0_13:
	setp.lt.s32 	%p31, %r1, %r9;
	setp.lt.s32 	%p32, %r2, %r8;
	bar.sync 	0;
	and.pred  	%p4, %p32, %p31;
	not.pred 	%p33, %p4;
	@%p33 bra 	$L__BB0_15;
	ld.global.f64 	%fd65, [%rd6+48];
	ld.global.f64 	%fd66, [%rd6];
	ld.global.f64 	%fd67, [%rd6+24];
	sub.f64 	%fd68, %fd66, %fd67;
	mul.f64 	%fd69, %fd65, %fd68;
	st.global.f64 	[%rd6+-8], %fd69;
$L__BB0_15:
	bar.sync 	0;
	@%p33 bra 	$L__BB0_17;
	ld.global.f64 	%fd70, [%rd6+56];
	ld.global.f64 	%fd71, [%rd6+-8];
	ld.global.f64 	%fd72, [%rd6+24];
	fma.rn.f64 	%fd73, %fd70, %fd71, %fd72;
	st.global.f64 	[%rd6+24], %fd73;
$L__BB0_17:
	setp.ne.s32 	%p35, %r1, 0;
	bar.sync 	0;
	add.s32 	%r7, %r8, -1;
	setp.ge.s32 	%p36, %r2, %r7;
	or.pred  	%p37, %p35, %p36;
	@%p37 bra 	$L__BB0_19;
	mul.wide.s32 	%rd32, %r2, 16;
	add.s64 	%rd33, %rd3, %rd32;
	ld.global.f64 	%fd74, [%rd33];
	ld.global.f64 	%fd75, [%rd33+16];
	sub.f64 	%fd76, %fd74, %fd75;
	ld.global.f64 	%fd77, [%rd33+8];
	fma.rn.f64 	%fd78, %fd76, 0d3FE0000000000000, %fd77;
	st.global.f64 	[%rd33+8], %fd78;
$L__BB0_19:
	setp.lt.s32 	%p38, %r2, %r7;
	bar.sync 	0;
	add.s32 	%r36, %r9, -1;
	setp.lt.s32 	%p39, %r1, %r36;
	and.pred  	%p5, %p38, %p39;
	not.pred 	%p40, %p5;
	@%p40 bra 	$L__BB0_21;
	add.s64 	%rd34, %rd6, -8;
	ld.global.f64 	%fd79, [%rd6+-8];
	mul.wide.s32 	%rd35, %r8, 80;
	add.s64 	%rd36, %rd34, %rd35;
	ld.global.f64 	%fd80, [%rd36];
	sub.f64 	%fd81, %fd79, %fd80;
	st.global.f64 	[%rd6+64], %fd81;
$L__BB0_21:
	bar.sync 	0;
	@%p40 bra 	$L__BB0_23;
	ld.global.f64 	%fd82, [%rd6+64];
	ld.global.f64 	%fd83, [%rd6+32];
	add.f64 	%fd84, %fd82, %fd83;
	st.global.f64 	[%rd6+32], %fd84;
$L__BB0_23:
	bar.sync 	0;
	@%p40 bra 	$L__BB0_25;
	ld.global.f64 	%fd85, [%rd5+24];
	ld.global.f64 	%fd86, [%rd6+8];
	mul.f64 	%fd87, %fd85, %fd86;
	st.global.f64 	[%rd6+8], %fd87;
$L__BB0_25:
	bar.sync 	0;
	mul.wide.s32 	%rd37, %r2, 80;
	add.s64 	%rd38, %rd2, %rd37;
	add.s64 	%rd8, %rd38, 16;
	@%p40 bra 	$L__BB0_27;
	ld.global.f64 	%fd88, [%rd5+16];
	ld.global.f64 	%fd89, [%rd6+64];
	ld.global.f64 	%fd90, [%rd8];
	ld.global.f64 	%fd91, [%rd6+32];
	mul.f64 	%fd92, %fd90, %fd91;
	fma.rn.f64 	%fd93, %fd89, 0d3FE0000000000000, %fd92;
	ld.global.f64 	%fd94, [%rd6+8];
	fma.rn.f64 	%fd95, %fd88, %fd93, %fd94;
	st.global.f64 	[%rd6+8], %fd95;
$L__BB0_27:
	bar.sync 	0;
	setp.ne.s32 	%p44, %r1, 6;
	or.pred  	%p46, %p44, %p26;
	@%p46 bra 	$L__BB0_29;
	ld.global.f64 	%fd96, [%rd3+112];
	mad.lo.s32 	%r37, %r8, 6, %r2;
	mul.wide.s32 	%rd39, %r37, 80;
	add.s64 	%rd40, %rd1, %rd39;
	ld.global.f64 	%fd97, [%rd40+16];
	fma.rn.f64 	%fd98, %fd96, 0d3FE0000000000000, %fd97;
	st.global.f64 	[%rd40+16], %fd98;
$L__BB0_29:
	@%p30 bra 	$L__BB0_31;
	ld.global.f64 	%fd99, [%rd7+-8];
	ld.global.f64 	%fd100, [%rd6+8];
	fma.rn.f64 	%fd101, %fd99, 0dBFE0000000000000, %fd100;
	st.global.f64 	[%rd6+8], %fd101;
$L__BB0_31:
	setp.lt.s32 	%p48, %r2, %r7;
	setp.lt.s32 	%p49, %r1, %r9;
	bar.sync 	0;
	and.pred  	%p6, %p49, %p48;
	not.pred 	%p50, %p6;
	@%p50 bra 	$L__BB0_33;
	ld.global.f64 	%fd102, [%rd6+-8];
	ld.global.f64 	%fd103, [%rd6+72];
	sub.f64 	%fd104, %fd102, %fd103;
	st.global.f64 	[%rd6+64], %fd104;
$L__BB0_33:
	bar.sync 	0;
	@%p50 bra 	$L__BB0_35;
	ld.global.f64 	%fd105, [%rd6+64];
	ld.global.f64 	%fd106, [%rd6+40];
	add.f64 	%fd107, %fd105, %fd106;
	st.global.f64 	[%rd6+40], %fd107;
$L__BB0_35:
	bar.sync 	0;
	@%p50 bra 	$L__BB0_37;
	ld.global.f64 	%fd108, [%rd8+16];
	ld.global.f64 	%fd109, [%rd6+16];
	mul.f64 	%fd110, %fd108, %fd109;
	st.global.f64 	[%rd6+16], %fd110;
$L__BB0_37:
	bar.sync 	0;
	@%p50 bra 	$L__BB0_39;
	ld.global.f64 	%fd111, [%rd8+8];
	ld.global.f64 	%fd112, [%rd6+64];
	ld.global.f64 	%fd113, [%rd5+8];
	ld.global.f64 	%fd114, [%rd6+40];
	mul.f64 	%fd115, %fd113, %fd114;
	fma.rn.f64 	%fd116, %fd112, 0d3FE0000000000000, %fd115;
	ld.global.f64 	%fd117, [%rd6+16];
	mul.f64 	%fd118, %fd111, %fd116;
	sub.f64 	%fd119, %fd117, %fd118;
	st.global.f64 	[%rd6+16], %fd119;
$L__BB0_39:
	bar.sync 	0;
	setp.gt.u32 	%p54, %r1, 7;
	add.s32 	%r38, %r9, -7;
	setp.lt.s32 	%p55, %r1, %r38;
	and.pred  	%p7, %p54, %p55;
	not.pred 	%p56, %p7;
	setp.ne.s32 	%p57, %r2, 6;
	or.pred  	%p58, %p57, %p56;
	@%p58 bra 	$L__BB0_41;
	ld.global.f64 	%fd120, [%rd7+-8];
	mul.wide.s32 	%rd41, %r3, 80;
	add.s64 	%rd42, %rd1, %rd41;
	ld.global.f64 	%fd121, [%rd42+504];
	fma.rn.f64 	%fd122, %fd120, 0dBFE0000000000000, %fd121;
	st.global.f64 	[%rd42+504], %fd122;
$L__BB0_41:
	add.s32 	%r39, %r8, -8;
	setp.ne.s32 	%p59, %r2, %r39;
	or.pred  	%p61, %p56, %p59;
	@%p61 bra 	$L__BB0_43;
	ld.global.f64 	%fd123, [%rd7+-8];
	ld.global.f64 	%fd124, [%rd6+16];
	fma.rn.f64 	%fd125, %fd123, 0d3FE0000000000000, %fd124;
	st.global.f64 	[%rd6+16], %fd125;
$L__BB0_43:
	bar.sync 	0;
	ret;

}


// ===== COMPILED SASS (sm_100) =====

	.target	sm_100

	.elftype	@"ET_EXEC"


//--------------------- .note.nv.tkinfo           --------------------------
	.section	.note.nv.tkinfo,"",@"SHT_NOTE"
	.sectionflags	@"SHF_NOTE_NV_TKINFO"
	.tkinfo
        /*0018*/ 	.word	0x00000002
        /*0030*/ 	.string	""
        /*0030*/ 	.string	"ptxas"
        /*0030*/ 	.string	"Cuda compilation tools, release 13.0, V13.0.88"
        /*0030*/ 	.string	"Build cuda_13.0.r13.0/compiler.36424714_0"
        /*0030*/ 	.string	"-arch sm_100 -m 64 "



//--------------------- .note.nv.cuinfo           --------------------------
	.section	.note.nv.cuinfo,"",@"SHT_NOTE"
	.sectionflags	@"SHF_NOTE_NV_CUINFO"
        /*0018*/ 	.short	0x0002
        /*001a*/ 	.short	0x0064
        /*001c*/ 	.short	0x0082
	.zero		2


//--------------------- .nv.info                  --------------------------
	.section	.nv.info,"",@"SHT_CUDA_INFO"
	.align	4


	//----- nvinfo : EIATTR_REGCOUNT
	.align		4
        /*0000*/ 	.byte	0x04, 0x2f
        /*0002*/ 	.short	(.L_1 - .L_0)
	.align		4
.L_0:
        /*0004*/ 	.word	index@(_Z4FDTDP8FDTDDataP3PMLP8INCFIELDPdiii)
        /*0008*/ 	.word	0x00000020


	//----- nvinfo : EIATTR_FRAME_SIZE
	.align		4
.L_1:
        /*000c*/ 	.byte	0x04, 0x11
        /*000e*/ 	.short	(.L_3 - .L_2)
	.align		4
.L_2:
        /*0010*/ 	.word	index@(_Z4FDTDP8FDTDDataP3PMLP8INCFIELDPdiii)
        /*0014*/ 	.word	0x00000000


	//----- nvinfo : EIATTR_MIN_STACK_SIZE
	.align		4
.L_3:
        /*0018*/ 	.byte	0x04, 0x12
        /*001a*/ 	.short	(.L_5 - .L_4)
	.align		4
.L_4:
        /*001c*/ 	.word	index@(_Z4FDTDP8FDTDDataP3PMLP8INCFIELDPdiii)
        /*0020*/ 	.word	0x00000000
.L_5:


//--------------------- .nv.compat                --------------------------
	.section	.nv.compat,"",@"SHT_CUDA_COMPAT_INFO"
	.align	4
        /*0000*/ 	.byte	0x02, 0x09, 0x00, 0x00, 0x02, 0x02, 0x01, 0x00, 0x02, 0x05, 0x05, 0x00, 0x03, 0x07, 0x01, 0x01
        /*0010*/ 	.byte	0x02, 0x03, 0x00, 0x00, 0x02, 0x06, 0x01, 0x00, 0x04, 0x0b, 0x08, 0x00, 0x01, 0x00, 0x00, 0x00
        /*0020*/ 	.byte	0x00, 0x00, 0x00, 0x00


//--------------------- .nv.info._Z4FDTDP8FDTDDataP3PMLP8INCFIELDPdiii --------------------------
	.section	.nv.info._Z4FDTDP8FDTDDataP3PMLP8INCFIELDPdiii,"",@"SHT_CUDA_INFO"
	.sectionflags	@""
	.align	4


	//----- nvinfo : EIATTR_CUDA_API_VERSION
	.align		4
        /*0000*/ 	.byte	0x04, 0x37
        /*0002*/ 	.short	(.L_7 - .L_6)
.L_6:
        /*0004*/ 	.word	0x00000082


	//----- nvinfo : EIATTR_KPARAM_INFO
	.align		4
.L_7:
        /*0008*/ 	.byte	0x04, 0x17
        /*000a*/ 	.short	(.L_9 - .L_8)
.L_8:
        /*000c*/ 	.word	0x00000000
        /*0010*/ 	.short	0x0006
        /*0012*/ 	.short	0x0028
        /*0014*/ 	.byte	0x00, 0xf0, 0x11, 0x00


	//----- nvinfo : EIATTR_KPARAM_INFO
	.align		4
.L_9:
        /*0018*/ 	.byte	0x04, 0x17
        /*001a*/ 	.short	(.L_11 - .L_10)
.L_10:
        /*001c*/ 	.word	0x00000000
        /*0020*/ 	.short	0x0005
        /*0022*/ 	.short	0x0024
        /*0024*/ 	.byte	0x00, 0xf0, 0x11, 0x00


	//----- nvinfo : EIATTR_KPARAM_INFO
	.align		4
.L_11:
        /*0028*/ 	.byte	0x04, 0x17
        /*002a*/ 	.short	(.L_13 - .L_12)
.L_12:
        /*002c*/ 	.word	0x00000000
        /*0030*/ 	.short	0x0004
        /*0032*/ 	.short	0x0020
        /*0034*/ 	.byte	0x00, 0xf0, 0x11, 0x00


	//----- nvinfo : EIATTR_KPARAM_INFO
	.align		4
.L_13:
        /*0038*/ 	.byte	0x04, 0x17
        /*003a*/ 	.short	(.L_15 - .L_14)
.L_14:
        /*003c*/ 	.word	0x00000000
        /*0040*/ 	.short	0x0003
        /*0042*/ 	.short	0x0018
        /*0044*/ 	.byte	0x00, 0xf5, 0x21, 0x00


	//----- nvinfo : EIATTR_KPARAM_INFO
	.align		4
.L_15:
        /*0048*/ 	.byte	0x04, 0x17
        /*004a*/ 	.short	(.L_17 - .L_16)
.L_16:
        /*004c*/ 	.word	0x00000000
        /*0050*/ 	.short	0x0002
        /*0052*/ 	.short	0x0010
        /*0054*/ 	.byte	0x00, 0xf5, 0x21, 0x00


	//----- nvinfo : EIATTR_KPARAM_INFO
	.align		4
.L_17:
        /*0058*/ 	.byte	0x04, 0x17
        /*005a*/ 	.short	(.L_19 - .L_18)
.L_18:
        /*005c*/ 	.word	0x00000000
        /*0060*/ 	.short	0x0001
        /*0062*/ 	.short	0x0008
        /*0064*/ 	.byte	0x00, 0xf5, 0x21, 0x00


	//----- nvinfo : EIATTR_KPARAM_INFO
	.align		4
.L_19:
        /*0068*/ 	.byte	0x04, 0x17
        /*006a*/ 	.short	(.L_21 - .L_20)
.L_20:
        /*006c*/ 	.word	0x00000000
        /*0070*/ 	.short	0x0000
        /*0072*/ 	.short	0x0000
        /*0074*/ 	.byte	0x00, 0xf5, 0x21, 0x00


	//----- nvinfo : EIATTR_SPARSE_MMA_MASK
	.align		4
.L_21:
        /*0078*/ 	.byte	0x03, 0x50
        /*007a*/ 	.short	0x0000


	//----- nvinfo : EIATTR_MAXREG_COUNT
	.align		4
        /*007c*/ 	.byte	0x03, 0x1b
        /*007e*/ 	.short	0x00ff


	//----- nvinfo : EIATTR_NUM_BARRIERS
	.align		4
        /*0080*/ 	.byte	0x02, 0x4c
        /*0082*/ 	.byte	0x01
	.zero		1


	//----- nvinfo : EIATTR_MERCURY_ISA_VERSION
	.align		4
        /*0084*/ 	.byte	0x03, 0x5f
        /*0086*/ 	.short	0x0101


	//----- nvinfo : EIATTR_VRC_CTA_INIT_COUNT
	.align		4
        /*0088*/ 	.byte	0x02, 0x4a
	.zero		1
	.zero		1


	//----- nvinfo : EIATTR_EXIT_INSTR_OFFSETS
	.align		4
        /*008c*/ 	.byte	0x04, 0x1c
        /*008e*/ 	.short	(.L_23 - .L_22)


	//   ....[0]....
.L_22:
        /*0090*/ 	.word	0x00001350


	//----- nvinfo : EIATTR_CRS_STACK_SIZE
	.align		4
.L_23:
        /*0094*/ 	.byte	0x04, 0x1e
        /*0096*/ 	.short	(.L_25 - .L_24)
.L_24:
        /*0098*/ 	.word	0x00000000


	//----- nvinfo : EIATTR_CBANK_PARAM_SIZE
	.align		4
.L_25:
        /*009c*/ 	.byte	0x03, 0x19
        /*009e*/ 	.short	0x002c


	//----- nvinfo : EIATTR_PARAM_CBANK
	.align		4
        /*00a0*/ 	.byte	0x04, 0x0a
        /*00a2*/ 	.short	(.L_27 - .L_26)
	.align		4
.L_26:
        /*00a4*/ 	.word	index@(.nv.constant0._Z4FDTDP8FDTDDataP3PMLP8INCFIELDPdiii)
        /*00a8*/ 	.short	0x0380
        /*00aa*/ 	.short	0x002c


	//----- nvinfo : EIATTR_SW_WAR
	.align		4
.L_27:
        /*00ac*/ 	.byte	0x04, 0x36
        /*00ae*/ 	.short	(.L_29 - .L_28)
.L_28:
        /*00b0*/ 	.word	0x00000008
.L_29:


//--------------------- .nv.callgraph             --------------------------
	.section	.nv.callgraph,"",@"SHT_CUDA_CALLGRAPH"
	.align	4
	.sectionentsize	8
	.align		4
        /*0000*/ 	.word	0x00000000
	.align		4
        /*0004*/ 	.word	0xffffffff
	.align		4
        /*0008*/ 	.word	0x00000000
	.align		4
        /*000c*/ 	.word	0xfffffffe
	.align		4
        /*0010*/ 	.word	0x00000000
	.align		4
        /*0014*/ 	.word	0xfffffffd
	.align		4
        /*0018*/ 	.word	0x00000000
	.align		4
        /*001c*/ 	.word	0xfffffffc


//--------------------- .text._Z4FDTDP8FDTDDataP3PMLP8INCFIELDPdiii --------------------------
	.section	.text._Z4FDTDP8FDTDDataP3PMLP8INCFIELDPdiii,"ax",@progbits
	.align	128
        .global         _Z4FDTDP8FDTDDataP3PMLP8INCFIELDPdiii
        .type           _Z4FDTDP8FDTDDataP3PMLP8INCFIELDPdiii,@function
        .size           _Z4FDTDP8FDTDDataP3PMLP8INCFIELDPdiii,(.L_x_26 - _Z4FDTDP8FDTDDataP3PMLP8INCFIELDPdiii)
        .other          _Z4FDTDP8FDTDDataP3PMLP8INCFIELDPdiii,@"STO_CUDA_ENTRY STV_DEFAULT"
_Z4FDTDP8FDTDDataP3PMLP8INCFIELDPdiii:
.text._Z4FDTDP8FDTDDataP3PMLP8INCFIELDPdiii:
[----:B------:R-:W-:Y:S01]  /*0000*/  LDC R1, c[0x0][0x37c] ;  /* 0x0000df00ff017b82 */ /* 0x000fe20000000800 */
[----:B------:R-:W0:Y:S07]  /*0010*/  S2R R4, SR_TID.X ;  /* 0x0000000000047919 */ /* 0x000e2e0000002100 */
[----:B------:R-:W1:Y:S01]  /*0020*/  LDC R5, c[0x0][0x364] ;  /* 0x0000d900ff057b82 */ /* 0x000e620000000800 */
[----:B------:R-:W2:Y:S01]  /*0030*/  LDCU UR6, c[0x0][0x3a8] ;  /* 0x00007500ff0677ac */ /* 0x000ea20008000800 */
[----:B------:R-:W1:Y:S06]  /*0040*/  S2R R2, SR_TID.Y ;  /* 0x0000000000027919 */ /* 0x000e6c0000002200 */
[----:B------:R-:W0:Y:S08]  /*0050*/  S2UR UR5, SR_CTAID.X ;  /* 0x00000000000579c3 */ /* 0x000e300000002500 */
[----:B------:R-:W0:Y:S08]  /*0060*/  LDC R3, c[0x0][0x360] ;  /* 0x0000d800ff037b82 */ /* 0x000e300000000800 */
[----:B------:R-:W3:Y:S08]  /*0070*/  LDC R0, c[0x0][0x3a0] ;  /* 0x0000e800ff007b82 */ /* 0x000ef00000000800 */
[----:B------:R-:W1:Y:S01]  /*0080*/  S2UR UR4, SR_CTAID.Y ;  /* 0x00000000000479c3 */ /* 0x000e620000002600 */
[----:B0-----:R-:W-:-:S07]  /*0090*/  IMAD R3, R3, UR5, R4 ;  /* 0x0000000503037c24 */ /* 0x001fce000f8e0204 */
[----:B------:R-:W0:Y:S01]  /*00a0*/  LDC.64 R18, c[0x0][0x390] ;  /* 0x0000e400ff127b82 */ /* 0x000e220000000a00 */
[----:B---3--:R-:W-:-:S07]  /*00b0*/  ISETP.GE.AND P0, PT, R3, R0, PT ;  /* 0x000000000300720c */ /* 0x008fce0003f06270 */
[----:B------:R-:W3:Y:S01]  /*00c0*/  LDC.64 R24, c[0x0][0x398] ;  /* 0x0000e600ff187b82 */ /* 0x000ee20000000a00 */
[----:B------:R-:W-:Y:S01]  /*00d0*/  ISETP.LT.OR P0, PT, R3, 0x1, P0 ;  /* 0x000000010300780c */ /* 0x000fe20000701670 */
[----:B-1----:R-:W-:Y:S01]  /*00e0*/  IMAD R5, R5, UR4, R2 ;  /* 0x0000000405057c24 */ /* 0x002fe2000f8e0202 */
[----:B------:R-:W1:Y:S05]  /*00f0*/  LDCU.64 UR4, c[0x0][0x358] ;  /* 0x00006b00ff0477ac */ /* 0x000e6a0008000a00 */
[----:B------:R-:W4:Y:S01]  /*0100*/  LDC R2, c[0x0][0x3a4] ;  /* 0x0000e900ff027b82 */ /* 0x000f220000000800 */
[----:B------:R-:W-:-:S07]  /*0110*/  ISETP.NE.OR P0, PT, R5, RZ, P0 ;  /* 0x000000ff0500720c */ /* 0x000fce0000705670 */
[----:B------:R-:W5:Y:S06]  /*0120*/  LDC.64 R16, c[0x0][0x388] ;  /* 0x0000e200ff107b82 */ /* 0x000f6c0000000a00 */
[C---:B------:R-:W-:Y:S02]  /*0130*/  @!P0 VIADD R9, R3.reuse, 0xffffffff ;  /* 0xffffffff03098836 */ /* 0x040fe40000000000 */
[----:B0-----:R-:W-:-:S04]  /*0140*/  @!P0 IMAD.WIDE.U32 R10, R3, 0x10, R18 ;  /* 0x00000010030a8825 */ /* 0x001fc800078e0012 */
[--C-:B------:R-:W-:Y:S01]  /*0150*/  @!P0 IMAD.WIDE.U32 R8, R9, 0x10, R18.reuse ;  /* 0x0000001009088825 */ /* 0x100fe200078e0012 */
[----:B-1----:R-:W2:Y:S04]  /*0160*/  @!P0 LDG.E.64 R6, desc[UR4][R10.64+0x8] ;  /* 0x000008040a068981 */ /* 0x002ea8000c1e1b00 */
[----:B------:R-:W3:Y:S04]  /*0170*/  @!P0 LDG.E.64 R12, desc[UR4][R10.64] ;  /* 0x000000040a0c8981 */ /* 0x000ee8000c1e1b00 */
[----:B------:R-:W2:Y:S02]  /*0180*/  @!P0 LDG.E.64 R8, desc[UR4][R8.64+0x8] ;  /* 0x0000080408088981 */ /* 0x000ea4000c1e1b00 */
[----:B--2---:R-:W-:Y:S01]  /*0190*/  @!P0 DADD R6, R8, -R6 ;  /* 0x0000000008068229 */ /* 0x004fe20000000806 */
[----:B----4-:R-:W-:Y:S01]  /*01a0*/  IMAD.WIDE R28, R2, 0x10, R18 ;  /* 0x00000010021c7825 */ /* 0x010fe200078e0212 */
[----:B------:R-:W-:Y:S01]  /*01b0*/  ISETP.GE.AND P1, PT, R5, R2, PT ;  /* 0x000000020500720c */ /* 0x000fe20003f26270 */
[----:B------:R-:W0:Y:S05]  /*01c0*/  LDC.64 R8, c[0x0][0x380] ;  /* 0x0000e000ff087b82 */ /* 0x000e2a0000000a00 */
[----:B---3--:R-:W-:-:S07]  /*01d0*/  @!P0 DFMA R12, R6, 0.5, R12 ;  /* 0x3fe00000060c882b */ /* 0x008fce000000000c */
[----:B------:R1:W-:Y:S01]  /*01e0*/  @!P0 STG.E.64 desc[UR4][R10.64], R12 ;  /* 0x0000000c0a008986 */ /* 0x0003e2000c101b04 */
[----:B------:R-:W-:Y:S06]  /*01f0*/  BAR.SYNC.DEFER_BLOCKING 0x0 ;  /* 0x0000000000007b1d */ /* 0x000fec0000010000 */
[----:B------:R-:W2:Y:S02]  /*0200*/  LDG.E.64 R14, desc[UR4][R24.64] ;  /* 0x00000004180e7981 */ /* 0x000ea4000c1e1b00 */
[----:B------:R-:W2:Y:S02]  /*0210*/  LDC.64 R6, c[0x0][0x390] ;  /* 0x0000e400ff067b82 */ /* 0x000ea40000000a00 */
[----:B--2---:R-:W-:Y:S04]  /*0220*/  STG.E.64 desc[UR4][R6.64], R14 ;  /* 0x0000000e06007986 */ /* 0x004fe8000c101b04 */
[----:B------:R-:W2:Y:S04]  /*0230*/  LDG.E.64 R20, desc[UR4][R24.64+0x8] ;  /* 0x0000080418147981 */ /* 0x000ea8000c1e1b00 */
[----:B------:R-:W3:Y:S04]  /*0240*/  LDG.E.64 R26, desc[UR4][R24.64+0x10] ;  /* 0x00001004181a7981 */ /* 0x000ee8000c1e1b00 */
[----:B--2---:R-:W-:Y:S04]  /*0250*/  STG.E.64 desc[UR4][R24.64], R20 ;  /* 0x0000001418007986 */ /* 0x004fe8000c101b04 */
[----:B------:R-:W2:Y:S04]  /*0260*/  LDG.E.64 R22, desc[UR4][R6.64+0x10] ;  /* 0x0000100406167981 */ /* 0x000ea8000c1e1b00 */
[----:B--2---:R-:W-:Y:S04]  /*0270*/  STG.E.64 desc[UR4][R24.64+0x8], R22 ;  /* 0x0000081618007986 */ /* 0x004fe8000c101b04 */
[----:B---3--:R2:W-:Y:S04]  /*0280*/  STG.E.64 desc[UR4][R28.64+-0x10], R26 ;  /* 0xfffff01a1c007986 */ /* 0x0085e8000c101b04 */
[----:B-1----:R-:W3:Y:S01]  /*0290*/  LDG.E.64 R12, desc[UR4][R24.64+0x18] ;  /* 0x00001804180c7981 */ /* 0x002ee2000c1e1b00 */
[----:B------:R-:W-:-:S04]  /*02a0*/  ISETP.NE.AND P0, PT, R5, RZ, !P1 ;  /* 0x000000ff0500720c */ /* 0x000fc80004f05270 */
[----:B------:R-:W-:-:S04]  /*02b0*/  ISETP.GT.AND P0, PT, R3, RZ, P0 ;  /* 0x000000ff0300720c */ /* 0x000fc80000704270 */
[-C--:B------:R-:W-:Y:S01]  /*02c0*/  ISETP.LT.AND P0, PT, R3, R0.reuse, P0 ;  /* 0x000000000300720c */ /* 0x080fe20000701270 */
[----:B---3--:R1:W-:Y:S04]  /*02d0*/  STG.E.64 desc[UR4][R24.64+0x10], R12 ;  /* 0x0000100c18007986 */ /* 0x0083e8000c101b04 */
[----:B--2---:R2:W3:Y:S01]  /*02e0*/  LDG.E.64 R26, desc[UR4][R28.64+-0x20] ;  /* 0xffffe0041c1a7981 */ /* 0x0044e2000c1e1b00 */
[C---:B------:R-:W-:Y:S02]  /*02f0*/  IMAD R4, R5.reuse, R0, RZ ;  /* 0x0000000005047224 */ /* 0x040fe400078e02ff */
[----:B-----5:R-:W-:-:S04]  /*0300*/  IMAD.WIDE.U32 R10, R5, 0x50, R16 ;  /* 0x00000050050a7825 */ /* 0x020fc800078e0010 */
[----:B--2---:R-:W-:-:S04]  /*0310*/  IMAD.WIDE.U32 R28, R3, 0x50, R16 ;  /* 0x00000050031c7825 */ /* 0x004fc800078e0010 */
[----:B-1----:R-:W-:-:S04]  /*0320*/  IMAD.IADD R13, R3, 0x1, R4 ;  /* 0x00000001030d7824 */ /* 0x002fc800078e0204 */
[----:B0-----:R-:W-:Y:S01]  /*0330*/  IMAD.WIDE R12, R13, 0x50, R8 ;  /* 0x000000500d0c7825 */ /* 0x001fe200078e0208 */
[----:B---3--:R0:W-:Y:S04]  /*0340*/  STG.E.64 desc[UR4][R24.64+0x18], R26 ;  /* 0x0000181a18007986 */ /* 0x0081e8000c101b04 */
[----:B------:R-:W2:Y:S04]  /*0350*/  @P0 LDG.E.64 R22, desc[UR4][R28.64+0x8] ;  /* 0x000008041c160981 */ /* 0x000ea8000c1e1b00 */
[----:B------:R-:W2:Y:S04]  /*0360*/  @P0 LDG.E.64 R14, desc[UR4][R10.64+0x30] ;  /* 0x000030040a0e0981 */ /* 0x000ea8000c1e1b00 */
[----:B------:R-:W0:Y:S01]  /*0370*/  @P0 LDG.E.64 R20, desc[UR4][R12.64+0x8] ;  /* 0x000008040c140981 */ /* 0x000e22000c1e1b00 */
[----:B--2---:R-:W-:-:S08]  /*0380*/  @P0 DMUL R14, R22, R14 ;  /* 0x0000000e160e0228 */ /* 0x004fd00000000000 */
[----:B0-----:R-:W-:-:S07]  /*0390*/  @P0 DMUL R24, R14, R20 ;  /* 0x000000140e180228 */ /* 0x001fce0000000000 */
[----:B------:R0:W-:Y:S01]  /*03a0*/  @P0 STG.E.64 desc[UR4][R12.64+0x8], R24 ;  /* 0x000008180c000986 */ /* 0x0001e2000c101b04 */
[----:B------:R-:W-:Y:S06]  /*03b0*/  BAR.SYNC.DEFER_BLOCKING 0x0 ;  /* 0x0000000000007b1d */ /* 0x000fec0000010000 */
[----:B------:R-:W2:Y:S04]  /*03c0*/  @P0 LDG.E.64 R14, desc[UR4][R12.64+0x18] ;  /* 0x000018040c0e0981 */ /* 0x000ea8000c1e1b00 */
[----:B------:R-:W2:Y:S04]  /*03d0*/  @P0 LDG.E.64 R22, desc[UR4][R12.64+-0x38] ;  /* 0xffffc8040c160981 */ /* 0x000ea8000c1e1b00 */
[----:B------:R-:W3:Y:S01]  /*03e0*/  @P0 LDG.E.64 R20, desc[UR4][R12.64+0x10] ;  /* 0x000010040c140981 */ /* 0x000ee2000c1e1b00 */
[----:B------:R-:W-:-:S03]  /*03f0*/  @P0 VIADD R26, R5, 0xffffffff ;  /* 0xffffffff051a0836 */ /* 0x000fc60000000000 */
[----:B0-----:R-:W4:Y:S01]  /*0400*/  @P0 LDG.E.64 R24, desc[UR4][R10.64+0x28] ;  /* 0x000028040a180981 */ /* 0x001f22000c1e1b00 */
[----:B------:R-:W-:Y:S01]  /*0410*/  @P0 IMAD R27, R26, R0, R3 ;  /* 0x000000001a1b0224 */ /* 0x000fe200078e0203 */
[----:B--2---:R-:W-:-:S03]  /*0420*/  @P0 DADD R22, R14, -R22 ;  /* 0x000000000e160229 */ /* 0x004fc60000000816 */
[----:B------:R-:W-:Y:S02]  /*0430*/  @P0 IMAD.WIDE R14, R27, 0x50, R8 ;  /* 0x000000501b0e0825 */ /* 0x000fe400078e0208 */
[----:B------:R-:W4:Y:S04]  /*0440*/  @P0 LDG.E.64 R26, desc[UR4][R28.64] ;  /* 0x000000041c1a0981 */ /* 0x000f28000c1e1b00 */
[----:B------:R-:W2:Y:S01]  /*0450*/  @P0 LDG.E.64 R14, desc[UR4][R14.64+0x10] ;  /* 0x000010040e0e0981 */ /* 0x000ea2000c1e1b00 */
[----:B---3--:R-:W-:-:S03]  /*0460*/  @P0 DADD R20, R22, -R20 ;  /* 0x0000000016140229 */ /* 0x008fc60000000814 */
[----:B------:R-:W3:Y:S01]  /*0470*/  @P0 LDG.E.64 R22, desc[UR4][R12.64+0x8] ;  /* 0x000008040c160981 */ /* 0x000ee2000c1e1b00 */
[----:B------:R-:W-:Y:S01]  /*0480*/  UMOV UR7, 0x3fe62e42 ;  /* 0x3fe62e4200077882 */ /* 0x000fe20000000000 */
[----:B------:R-:W-:Y:S01]  /*0490*/  ISETP.LT.AND P1, PT, R3, R0, !P1 ;  /* 0x000000000300720c */ /* 0x000fe20004f21270 */
[----:B----4-:R-:W-:Y:S01]  /*04a0*/  @P0 DMUL R26, R26, R24 ;  /* 0x000000181a1a0228 */ /* 0x010fe20000000000 */
[----:B------:R-:W0:Y:S01]  /*04b0*/  I2F.F64 R24, UR6 ;  /* 0x0000000600187d12 */ /* 0x000e220008201c00 */
[----:B--2---:R-:W-:-:S06]  /*04c0*/  @P0 DADD R14, R20, R14 ;  /* 0x00000000140e0229 */ /* 0x004fcc000000000e */
[----:B------:R-:W-:Y:S02]  /*04d0*/  @P0 DMUL R26, R26, 0.5 ;  /* 0x3fe000001a1a0828 */ /* 0x000fe40000000000 */
[----:B0-----:R-:W-:-:S08]  /*04e0*/  DADD R24, -R24, 25 ;  /* 0x4039000018187429 */ /* 0x001fd00000000100 */
[----:B------:R-:W-:Y:S02]  /*04f0*/  DMUL R24, R24, 0.125 ;  /* 0x3fc0000018187828 */ /* 0x000fe40000000000 */
[----:B---3--:R-:W-:-:S06]  /*0500*/  @P0 DFMA R26, R26, R14, R22 ;  /* 0x0000000e1a1a022b */ /* 0x008fcc0000000016 */
[----:B------:R-:W-:-:S08]  /*0510*/  DMUL R14, R24, -0.5 ;  /* 0xbfe00000180e7828 */ /* 0x000fd00000000000 */
[----:B------:R-:W-:Y:S01]  /*0520*/  DMUL R24, R24, R14 ;  /* 0x0000000e18187228 */ /* 0x000fe20000000000 */
[----:B------:R-:W-:Y:S01]  /*0530*/  MOV R14, 0x652b82fe ;  /* 0x652b82fe000e7802 */ /* 0x000fe20000000f00 */
[----:B------:R-:W-:-:S06]  /*0540*/  IMAD.MOV.U32 R15, RZ, RZ, 0x3ff71547 ;  /* 0x3ff71547ff0f7424 */ /* 0x000fcc00078e00ff */
[----:B------:R-:W-:Y:S01]  /*0550*/  DFMA R14, R24, R14, 6.75539944105574400000e+15 ;  /* 0x43380000180e742b */ /* 0x000fe2000000000e */
[----:B------:R-:W-:-:S07]  /*0560*/  UMOV UR6, 0xfefa39ef ;  /* 0xfefa39ef00067882 */ /* 0x000fce0000000000 */
[----:B------:R-:W-:-:S08]  /*0570*/  DADD R20, R14, -6.75539944105574400000e+15 ;  /* 0xc33800000e147429 */ /* 0x000fd00000000000 */
[----:B------:R-:W-:Y:S01]  /*0580*/  DFMA R22, R20, -UR6, R24 ;  /* 0x8000000614167c2b */ /* 0x000fe20008000018 */
[----:B------:R-:W-:Y:S01]  /*0590*/  UMOV UR6, 0x3b39803f ;  /* 0x3b39803f00067882 */ /* 0x000fe20000000000 */
[----:B------:R-:W-:-:S06]  /*05a0*/  UMOV UR7, 0x3c7abc9e ;  /* 0x3c7abc9e00077882 */ /* 0x000fcc0000000000 */
[----:B------:R-:W-:Y:S01]  /*05b0*/  DFMA R22, R20, -UR6, R22 ;  /* 0x8000000614167c2b */ /* 0x000fe20008000016 */
[----:B------:R-:W-:Y:S02]  /*05c0*/  IMAD.MOV.U32 R20, RZ, RZ, -0x35dec16 ;  /* 0xfca213eaff147424 */ /* 0x000fe400078e00ff */
[----:B------:R-:W-:Y:S01]  /*05d0*/  IMAD.MOV.U32 R21, RZ, RZ, 0x3e928af3 ;  /* 0x3e928af3ff157424 */ /* 0x000fe200078e00ff */
[----:B------:R-:W-:Y:S01]  /*05e0*/  UMOV UR6, 0x69ce2bdf ;  /* 0x69ce2bdf00067882 */ /* 0x000fe20000000000 */
[----:B------:R-:W-:-:S04]  /*05f0*/  UMOV UR7, 0x3e5ade15 ;  /* 0x3e5ade1500077882 */ /* 0x000fc80000000000 */
[----:B------:R-:W-:Y:S01]  /*0600*/  DFMA R20, R22, UR6, R20 ;  /* 0x0000000616147c2b */ /* 0x000fe20008000014 */
[----:B------:R-:W-:Y:S01]  /*0610*/  UMOV UR6, 0x62401315 ;  /* 0x6240131500067882 */ /* 0x000fe20000000000 */
[----:B------:R-:W-:-:S06]  /*0620*/  UMOV UR7, 0x3ec71dee ;  /* 0x3ec71dee00077882 */ /* 0x000fcc0000000000 */
[----:B------:R-:W-:Y:S01]  /*0630*/  DFMA R20, R22, R20, UR6 ;  /* 0x0000000616147e2b */ /* 0x000fe20008000014 */
        /* <DEDUP_REMOVED lines=20> */
[C---:B------:R-:W-:Y:S01]  /*0780*/  DFMA R20, R22.reuse, R20, UR6 ;  /* 0x0000000616147e2b */ /* 0x040fe20008000014 */
[----:B------:R-:W-:Y:S01]  /*0790*/  FSETP.GEU.AND P4, PT, |R25|, 4.1917929649353027344, PT ;  /* 0x4086232b1900780b */ /* 0x000fe20003f8e200 */
[----:B------:R0:W-:Y:S06]  /*07a0*/  @P0 STG.E.64 desc[UR4][R12.64+0x8], R26 ;  /* 0x0000081a0c000986 */ /* 0x0001ec000c101b04 */
[----:B------:R-:W-:Y:S01]  /*07b0*/  DFMA R20, R22, R20, 1 ;  /* 0x3ff000001614742b */ /* 0x000fe20000000014 */
[----:B0-----:R-:W-:-:S07]  /*07c0*/  IADD3 R26, PT, PT, R0, -0x7, RZ ;  /* 0xfffffff9001a7810 */ /* 0x001fce0007ffe0ff */
[----:B------:R-:W-:Y:S01]  /*07d0*/  DFMA R20, R22, R20, 1 ;  /* 0x3ff000001614742b */ /* 0x000fe20000000014 */
[----:B------:R-:W-:Y:S01]  /*07e0*/  BAR.SYNC.DEFER_BLOCKING 0x0 ;  /* 0x0000000000007b1d */ /* 0x000fe20000010000 */
[----:B------:R-:W-:Y:S01]  /*07f0*/  ISETP.GE.AND P0, PT, R3, R26, PT ;  /* 0x0000001a0300720c */ /* 0x000fe20003f06270 */
[----:B------:R-:W-:-:S03]  /*0800*/  VIADD R22, R2, 0xfffffff8 ;  /* 0xfffffff802167836 */ /* 0x000fc60000000000 */
[----:B------:R-:W-:-:S04]  /*0810*/  ISETP.GT.AND P0, PT, R3, 0x7, !P0 ;  /* 0x000000070300780c */ /* 0x000fc80004704270 */
[----:B------:R-:W-:Y:S01]  /*0820*/  IMAD R23, R14, 0x100000, R21 ;  /* 0x001000000e177824 */ /* 0x000fe200078e0215 */
[C---:B------:R-:W-:Y:S01]  /*0830*/  ISETP.EQ.AND P3, PT, R5.reuse, R22, P0 ;  /* 0x000000160500720c */ /* 0x040fe20000762270 */
[----:B------:R-:W-:Y:S01]  /*0840*/  IMAD.MOV.U32 R22, RZ, RZ, R20 ;  /* 0x000000ffff167224 */ /* 0x000fe200078e0014 */
[----:B------:R-:W-:Y:S01]  /*0850*/  ISETP.NE.OR P2, PT, R5, 0x7, !P0 ;  /* 0x000000070500780c */ /* 0x000fe20004745670 */
[----:B------:R-:W-:-:S12]  /*0860*/  @!P4 BRA `(.L_x_0) ;  /* 0x000000000034c947 */ /* 0x000fd80003800000 */
[----:B------:R-:W-:Y:S01]  /*0870*/  FSETP.GEU.AND P5, PT, |R25|, 4.2275390625, PT ;  /* 0x408748001900780b */ /* 0x000fe20003fae200 */
[C---:B------:R-:W-:Y:S02]  /*0880*/  DADD R22, R24.reuse, +INF ;  /* 0x7ff0000018167429 */ /* 0x040fe40000000000 */
[----:B------:R-:W-:-:S08]  /*0890*/  DSETP.GEU.AND P4, PT, R24, RZ, PT ;  /* 0x000000ff1800722a */ /* 0x000fd00003f8e000 */
[----:B------:R-:W-:Y:S02]  /*08a0*/  FSEL R22, R22, RZ, P4 ;  /* 0x000000ff16167208 */ /* 0x000fe40002000000 */
[----:B------:R-:W-:Y:S01]  /*08b0*/  FSEL R23, R23, RZ, P4 ;  /* 0x000000ff17177208 */ /* 0x000fe20002000000 */
[----:B------:R-:W-:Y:S06]  /*08c0*/  @P5 BRA `(.L_x_0) ;  /* 0x00000000001c5947 */ /* 0x000fec0003800000 */
[----:B------:R-:W-:Y:S01]  /*08d0*/  LEA.HI R15, R14, R14, RZ, 0x1 ;  /* 0x0000000e0e0f7211 */ /* 0x000fe200078f08ff */
[----:B------:R-:W-:-:S03]  /*08e0*/  IMAD.MOV.U32 R22, RZ, RZ, RZ ;  /* 0x000000ffff167224 */ /* 0x000fc600078e00ff */
[----:B------:R-:W-:-:S04]  /*08f0*/  SHF.R.S32.HI R15, RZ, 0x1, R15 ;  /* 0x00000001ff0f7819 */ /* 0x000fc8000001140f */
[----:B------:R-:W-:Y:S01]  /*0900*/  IADD3 R14, PT, PT, R14, -R15, RZ ;  /* 0x8000000f0e0e7210 */ /* 0x000fe20007ffe0ff */
[----:B------:R-:W-:-:S03]  /*0910*/  IMAD R21, R15, 0x100000, R21 ;  /* 0x001000000f157824 */ /* 0x000fc600078e0215 */
[----:B------:R-:W-:-:S06]  /*0920*/  LEA R23, R14, 0x3ff00000, 0x14 ;  /* 0x3ff000000e177811 */ /* 0x000fcc00078ea0ff */
[----:B------:R-:W-:-:S11]  /*0930*/  DMUL R22, R20, R22 ;  /* 0x0000001614167228 */ /* 0x000fd60000000000 */
.L_x_0:
[----:B------:R0:W-:Y:S01]  /*0940*/  STG.E.64 desc[UR4][R6.64+0x30], R22 ;  /* 0x0000301606007986 */ /* 0x0001e2000c101b04 */
[----:B------:R-:W-:Y:S04]  /*0950*/  BSSY.RECONVERGENT B0, `(.L_x_1) ;  /* 0x0000008000007945 */ /* 0x000fe80003800200 */
[----:B------:R-:W-:Y:S05]  /*0960*/  @P2 BRA `(.L_x_2) ;  /* 0x0000000000182947 */ /* 0x000fea0003800000 */
[----:B------:R-:W-:Y:S01]  /*0970*/  IMAD R15, R0, 0x7, R3 ;  /* 0x00000007000f7824 */ /* 0x000fe200078e0203 */
[----:B------:R-:W2:Y:S03]  /*0980*/  LDG.E.64 R20, desc[UR4][R6.64+0x68] ;  /* 0x0000680406147981 */ /* 0x000ea6000c1e1b00 */
[----:B------:R-:W-:-:S05]  /*0990*/  IMAD.WIDE R14, R15, 0x50, R8 ;  /* 0x000000500f0e7825 */ /* 0x000fca00078e0208 */
[----:B0-----:R-:W2:Y:S02]  /*09a0*/  LDG.E.64 R22, desc[UR4][R14.64+0x8] ;  /* 0x000008040e167981 */ /* 0x001ea4000c1e1b00 */
[----:B--2---:R-:W-:-:S07]  /*09b0*/  DFMA R20, R20, 0.5, R22 ;  /* 0x3fe000001414782b */ /* 0x004fce0000000016 */
[----:B------:R1:W-:Y:S04]  /*09c0*/  STG.E.64 desc[UR4][R14.64+0x8], R20 ;  /* 0x000008140e007986 */ /* 0x0003e8000c101b04 */
.L_x_2:
[----:B------:R-:W-:Y:S05]  /*09d0*/  BSYNC.RECONVERGENT B0 ;  /* 0x0000000000007941 */ /* 0x000fea0003800200 */
.L_x_1:
[----:B------:R-:W-:Y:S01]  /*09e0*/  BAR.SYNC.DEFER_BLOCKING 0x0 ;  /* 0x0000000000007b1d */ /* 0x000fe20000010000 */
[----:B-1----:R-:W-:-:S05]  /*09f0*/  IMAD.WIDE.U32 R14, R5, 0x10, R18 ;  /* 0x00000010050e7825 */ /* 0x002fca00078e0012 */
[----:B------:R-:W-:Y:S04]  /*0a00*/  BSSY.RECONVERGENT B0, `(.L_x_3) ;  /* 0x0000006000007945 */ /* 0x000fe80003800200 */
[----:B------:R-:W-:Y:S05]  /*0a10*/  @!P3 BRA `(.L_x_4) ;  /* 0x000000000010b947 */ /* 0x000fea0003800000 */
[----:B------:R-:W2:Y:S04]  /*0a20*/  LDG.E.64 R20, desc[UR4][R14.64+0x8] ;  /* 0x000008040e147981 */ /* 0x000ea8000c1e1b00 */
[----:B0-----:R-:W2:Y:S02]  /*0a30*/  LDG.E.64 R22, desc[UR4][R12.64+0x8] ;  /* 0x000008040c167981 */ /* 0x001ea4000c1e1b00 */
[----:B--2---:R-:W-:-:S07]  /*0a40*/  DFMA R20, R20, -0.5, R22 ;  /* 0xbfe000001414782b */ /* 0x004fce0000000016 */
[----:B------:R1:W-:Y:S04]  /*0a50*/  STG.E.64 desc[UR4][R12.64+0x8], R20 ;  /* 0x000008140c007986 */ /* 0x0003e8000c101b04 */
.L_x_4:
[----:B------:R-:W-:Y:S05]  /*0a60*/  BSYNC.RECONVERGENT B0 ;  /* 0x0000000000007941 */ /* 0x000fea0003800200 */
.L_x_3:
[----:B------:R-:W-:Y:S06]  /*0a70*/  BAR.SYNC.DEFER_BLOCKING 0x0 ;  /* 0x0000000000007b1d */ /* 0x000fec0000010000 */
[----:B------:R-:W-:Y:S04]  /*0a80*/  BSSY.RECONVERGENT B0, `(.L_x_5) ;  /* 0x0000008000007945 */ /* 0x000fe80003800200 */
[----:B------:R-:W-:Y:S05]  /*0a90*/  @!P1 BRA `(.L_x_6) ;  /* 0x0000000000189947 */ /* 0x000fea0003800000 */
[----:B-1----:R-:W2:Y:S04]  /*0aa0*/  LDG.E.64 R20, desc[UR4][R12.64+0x8] ;  /* 0x000008040c147981 */ /* 0x002ea8000c1e1b00 */
[----:B0-----:R-:W2:Y:S04]  /*0ab0*/  LDG.E.64 R22, desc[UR4][R12.64+0x20] ;  /* 0x000020040c167981 */ /* 0x001ea8000c1e1b00 */
[----:B------:R-:W3:Y:S01]  /*0ac0*/  LDG.E.64 R24, desc[UR4][R12.64+0x38] ;  /* 0x000038040c187981 */ /* 0x000ee2000c1e1b00 */
[----:B--2---:R-:W-:-:S08]  /*0ad0*/  DADD R20, R20, -R22 ;  /* 0x0000000014147229 */ /* 0x004fd00000000816 */
[----:B---3--:R-:W-:-:S07]  /*0ae0*/  DMUL R20, R24, R20 ;  /* 0x0000001418147228 */ /* 0x008fce0000000000 */
[----:B------:R2:W-:Y:S04]  /*0af0*/  STG.E.64 desc[UR4][R12.64], R20 ;  /* 0x000000140c007986 */ /* 0x0005e8000c101b04 */
.L_x_6:
[----:B------:R-:W-:Y:S05]  /*0b00*/  BSYNC.RECONVERGENT B0 ;  /* 0x0000000000007941 */ /* 0x000fea0003800200 */
.L_x_5:
[----:B------:R-:W-:Y:S06]  /*0b10*/  BAR.SYNC.DEFER_BLOCKING 0x0 ;  /* 0x0000000000007b1d */ /* 0x000fec0000010000 */
[----:B------:R-:W3:Y:S04]  /*0b20*/  @P1 LDG.E.64 R24, desc[UR4][R12.64+0x40] ;  /* 0x000040040c181981 */ /* 0x000ee8000c1e1b00 */
[----:B0-----:R-:W3:Y:S04]  /*0b30*/  @P1 LDG.E.64 R22, desc[UR4][R12.64] ;  /* 0x000000040c161981 */ /* 0x001ee8000c1e1b00 */
[----:B-12---:R-:W3:Y:S01]  /*0b40*/  @P1 LDG.E.64 R20, desc[UR4][R12.64+0x20] ;  /* 0x000020040c141981 */ /* 0x006ee2000c1e1b00 */
[----:B------:R-:W-:-:S04]  /*0b50*/  IADD3 R28, PT, PT, R0, -0x1, RZ ;  /* 0xffffffff001c7810 */ /* 0x000fc80007ffe0ff */
[----:B------:R-:W-:-:S04]  /*0b60*/  ISETP.GE.AND P2, PT, R3, R28, PT ;  /* 0x0000001c0300720c */ /* 0x000fc80003f46270 */
[----:B------:R-:W-:-:S13]  /*0b70*/  ISETP.NE.OR P2, PT, R5, RZ, P2 ;  /* 0x000000ff0500720c */ /* 0x000fda0001745670 */
[----:B------:R-:W-:Y:S01]  /*0b80*/  @!P2 IMAD.WIDE R18, R3, 0x10, R18 ;  /* 0x000000100312a825 */ /* 0x000fe200078e0212 */
[----:B---3--:R-:W-:-:S07]  /*0b90*/  @P1 DFMA R26, R24, R22, R20 ;  /* 0x00000016181a122b */ /* 0x008fce0000000014 */
[----:B------:R0:W-:Y:S01]  /*0ba0*/  @P1 STG.E.64 desc[UR4][R12.64+0x20], R26 ;  /* 0x0000201a0c001986 */ /* 0x0001e2000c101b04 */
[----:B------:R-:W-:Y:S06]  /*0bb0*/  BAR.SYNC.DEFER_BLOCKING 0x0 ;  /* 0x0000000000007b1d */ /* 0x000fec0000010000 */
[----:B------:R-:W2:Y:S04]  /*0bc0*/  @!P2 LDG.E.64 R24, desc[UR4][R18.64] ;  /* 0x000000041218a981 */ /* 0x000ea8000c1e1b00 */
[----:B------:R-:W2:Y:S04]  /*0bd0*/  @!P2 LDG.E.64 R22, desc[UR4][R18.64+0x10] ;  /* 0x000010041216a981 */ /* 0x000ea8000c1e1b00 */
[----:B------:R-:W3:Y:S01]  /*0be0*/  @!P2 LDG.E.64 R20, desc[UR4][R18.64+0x8] ;  /* 0x000008041214a981 */ /* 0x000ee2000c1e1b00 */
[----:B------:R-:W-:Y:S01]  /*0bf0*/  BSSY.RECONVERGENT B0, `(.L_x_7) ;  /* 0x0000011000007945 */ /* 0x000fe20003800200 */
[----:B------:R-:W-:Y:S01]  /*0c00*/  IMAD.WIDE R16, R3, 0x50, R16 ;  /* 0x0000005003107825 */ /* 0x000fe200078e0210 */
[----:B--2---:R-:W-:-:S03]  /*0c10*/  @!P2 DADD R22, R24, -R22 ;  /* 0x000000001816a229 */ /* 0x004fc60000000816 */
[----:B------:R-:W-:-:S05]  /*0c20*/  VIADD R24, R2, 0xffffffff ;  /* 0xffffffff02187836 */ /* 0x000fca0000000000 */
[----:B------:R-:W-:Y:S01]  /*0c30*/  ISETP.GE.AND P1, PT, R5, R24, PT ;  /* 0x000000180500720c */ /* 0x000fe20003f26270 */
[----:B---3--:R-:W-:-:S03]  /*0c40*/  @!P2 DFMA R20, R22, 0.5, R20 ;  /* 0x3fe000001614a82b */ /* 0x008fc60000000014 */
[----:B------:R-:W-:-:S04]  /*0c50*/  ISETP.LT.AND P1, PT, R3, R28, !P1 ;  /* 0x0000001c0300720c */ /* 0x000fc80004f21270 */
[----:B------:R0:W-:Y:S01]  /*0c60*/  @!P2 STG.E.64 desc[UR4][R18.64+0x8], R20 ;  /* 0x000008141200a986 */ /* 0x0001e2000c101b04 */
[----:B------:R-:W-:Y:S08]  /*0c70*/  BAR.SYNC.DEFER_BLOCKING 0x0 ;  /* 0x0000000000007b1d */ /* 0x000ff00000010000 */
[----:B------:R-:W-:Y:S05]  /*0c80*/  @!P1 BRA `(.L_x_8) ;  /* 0x00000000001c9947 */ /* 0x000fea0003800000 */
[----:B0-----:R-:W-:Y:S01]  /*0c90*/  IADD3 R20, P2, PT, RZ, R12, RZ ;  /* 0x0000000cff147210 */ /* 0x001fe20007f5e0ff */
[----:B------:R-:W2:Y:S04]  /*0ca0*/  LDG.E.64 R18, desc[UR4][R12.64] ;  /* 0x000000040c127981 */ /* 0x000ea8000c1e1b00 */
[----:B------:R-:W-:Y:S02]  /*0cb0*/  IMAD.X R21, RZ, RZ, R13, P2 ;  /* 0x000000ffff157224 */ /* 0x000fe400010e060d */
[----:B------:R-:W-:-:S06]  /*0cc0*/  IMAD.WIDE R20, R0, 0x50, R20 ;  /* 0x0000005000147825 */ /* 0x000fcc00078e0214 */
[----:B------:R-:W2:Y:S02]  /*0cd0*/  LDG.E.64 R20, desc[UR4][R20.64] ;  /* 0x0000000414147981 */ /* 0x000ea4000c1e1b00 */
[----:B--2---:R-:W-:-:S07]  /*0ce0*/  DADD R18, R18, -R20 ;  /* 0x0000000012127229 */ /* 0x004fce0000000814 */
[----:B------:R1:W-:Y:S04]  /*0cf0*/  STG.E.64 desc[UR4][R12.64+0x48], R18 ;  /* 0x000048120c007986 */ /* 0x0003e8000c101b04 */
.L_x_8:
[----:B------:R-:W-:Y:S05]  /*0d00*/  BSYNC.RECONVERGENT B0 ;  /* 0x0000000000007941 */ /* 0x000fea0003800200 */
.L_x_7:
[----:B------:R-:W-:Y:S06]  /*0d10*/  BAR.SYNC.DEFER_BLOCKING 0x0 ;  /* 0x0000000000007b1d */ /* 0x000fec0000010000 */
[----:B------:R-:W-:Y:S04]  /*0d20*/  BSSY.RECONVERGENT B0, `(.L_x_9) ;  /* 0x0000006000007945 */ /* 0x000fe80003800200 */
[----:B------:R-:W-:Y:S05]  /*0d30*/  @!P1 BRA `(.L_x_10) ;  /* 0x0000000000109947 */ /* 0x000fea0003800000 */
[----:B01----:R-:W2:Y:S04]  /*0d40*/  LDG.E.64 R18, desc[UR4][R12.64+0x48] ;  /* 0x000048040c127981 */ /* 0x003ea8000c1e1b00 */
[----:B------:R-:W2:Y:S02]  /*0d50*/  LDG.E.64 R20, desc[UR4][R12.64+0x28] ;  /* 0x000028040c147981 */ /* 0x000ea4000c1e1b00 */
[----:B--2---:R-:W-:-:S07]  /*0d60*/  DADD R18, R18, R20 ;  /* 0x0000000012127229 */ /* 0x004fce0000000014 */
[----:B------:R2:W-:Y:S04]  /*0d70*/  STG.E.64 desc[UR4][R12.64+0x28], R18 ;  /* 0x000028120c007986 */ /* 0x0005e8000c101b04 */
.L_x_10:
[----:B------:R-:W-:Y:S05]  /*0d80*/  BSYNC.RECONVERGENT B0 ;  /* 0x0000000000007941 */ /* 0x000fea0003800200 */
.L_x_9:
[----:B------:R-:W-:Y:S06]  /*0d90*/  BAR.SYNC.DEFER_BLOCKING 0x0 ;  /* 0x0000000000007b1d */ /* 0x000fec0000010000 */
[----:B------:R-:W-:Y:S04]  /*0da0*/  BSSY.RECONVERGENT B0, `(.L_x_11) ;  /* 0x0000006000007945 */ /* 0x000fe80003800200 */
[----:B------:R-:W-:Y:S05]  /*0db0*/  @!P1 BRA `(.L_x_12) ;  /* 0x0000000000109947 */ /* 0x000fea0003800000 */
[----:B012---:R-:W2:Y:S04]  /*0dc0*/  LDG.E.64 R18, desc[UR4][R10.64+0x48] ;  /* 0x000048040a127981 */ /* 0x007ea8000c1e1b00 */
[----:B------:R-:W2:Y:S02]  /*0dd0*/  LDG.E.64 R20, desc[UR4][R12.64+0x10] ;  /* 0x000010040c147981 */ /* 0x000ea4000c1e1b00 */
[----:B--2---:R-:W-:-:S07]  /*0de0*/  DMUL R18, R18, R20 ;  /* 0x0000001412127228 */ /* 0x004fce0000000000 */
[----:B------:R3:W-:Y:S04]  /*0df0*/  STG.E.64 desc[UR4][R12.64+0x10], R18 ;  /* 0x000010120c007986 */ /* 0x0007e8000c101b04 */
.L_x_12:
[----:B------:R-:W-:Y:S05]  /*0e00*/  BSYNC.RECONVERGENT B0 ;  /* 0x0000000000007941 */ /* 0x000fea0003800200 */
.L_x_11:
[----:B------:R-:W-:Y:S06]  /*0e10*/  BAR.SYNC.DEFER_BLOCKING 0x0 ;  /* 0x0000000000007b1d */ /* 0x000fec0000010000 */
[----:B0123--:R-:W2:Y:S04]  /*0e20*/  @P1 LDG.E.64 R18, desc[UR4][R16.64+0x10] ;  /* 0x0000100410121981 */ /* 0x00fea8000c1e1b00 */
[----:B------:R-:W2:Y:S04]  /*0e30*/  @P1 LDG.E.64 R20, desc[UR4][R12.64+0x28] ;  /* 0x000028040c141981 */ /* 0x000ea8000c1e1b00 */
[----:B------:R-:W3:Y:S04]  /*0e40*/  @P1 LDG.E.64 R22, desc[UR4][R12.64+0x48] ;  /* 0x000048040c161981 */ /* 0x000ee8000c1e1b00 */
[----:B------:R-:W4:Y:S04]  /*0e50*/  @P1 LDG.E.64 R24, desc[UR4][R10.64+0x40] ;  /* 0x000040040a181981 */ /* 0x000f28000c1e1b00 */
[----:B------:R-:W4:Y:S01]  /*0e60*/  @P1 LDG.E.64 R26, desc[UR4][R12.64+0x10] ;  /* 0x000010040c1a1981 */ /* 0x000f22000c1e1b00 */
[----:B------:R-:W-:Y:S01]  /*0e70*/  ISETP.NE.OR P2, PT, R5, 0x6, !P0 ;  /* 0x000000060500780c */ /* 0x000fe20004745670 */
[----:B--2---:R-:W-:-:S08]  /*0e80*/  @P1 DMUL R18, R18, R20 ;  /* 0x0000001412121228 */ /* 0x004fd00000000000 */
[----:B---3--:R-:W-:-:S08]  /*0e90*/  @P1 DFMA R18, R22, 0.5, R18 ;  /* 0x3fe000001612182b */ /* 0x008fd00000000012 */
[----:B----4-:R-:W-:Y:S01]  /*0ea0*/  @P1 DFMA R24, R24, R18, R26 ;  /* 0x000000121818122b */ /* 0x010fe2000000001a */
[----:B------:R-:W-:-:S04]  /*0eb0*/  @!P2 IMAD R19, R0, 0x6, R3 ;  /* 0x000000060013a824 */ /* 0x000fc800078e0203 */
[----:B------:R-:W-:Y:S02]  /*0ec0*/  @!P2 IMAD.WIDE R18, R19, 0x50, R8 ;  /* 0x000000501312a825 */ /* 0x000fe400078e0208 */
[----:B------:R0:W-:Y:S01]  /*0ed0*/  @P1 STG.E.64 desc[UR4][R12.64+0x10], R24 ;  /* 0x000010180c001986 */ /* 0x0001e2000c101b04 */
[----:B------:R-:W-:Y:S06]  /*0ee0*/  BAR.SYNC.DEFER_BLOCKING 0x0 ;  /* 0x0000000000007b1d */ /* 0x000fec0000010000 */
[----:B------:R-:W2:Y:S04]  /*0ef0*/  @!P2 LDG.E.64 R6, desc[UR4][R6.64+0x70] ;  /* 0x000070040606a981 */ /* 0x000ea8000c1e1b00 */
[----:B------:R-:W2:Y:S01]  /*0f00*/  @!P2 LDG.E.64 R20, desc[UR4][R18.64+0x10] ;  /* 0x000010041214a981 */ /* 0x000ea2000c1e1b00 */
[----:B------:R-:W-:Y:S01]  /*0f10*/  ISETP.GE.AND P0, PT, R3, R28, PT ;  /* 0x0000001c0300720c */ /* 0x000fe20003f06270 */
[----:B------:R-:W-:Y:S03]  /*0f20*/  BSSY.RECONVERGENT B0, `(.L_x_13) ;  /* 0x0000009000007945 */ /* 0x000fe60003800200 */
[----:B------:R-:W-:Y:S01]  /*0f30*/  ISETP.LT.AND P0, PT, R5, R2, !P0 ;  /* 0x000000020500720c */ /* 0x000fe20004701270 */
[----:B--2---:R-:W-:-:S07]  /*0f40*/  @!P2 DFMA R20, R6, 0.5, R20 ;  /* 0x3fe000000614a82b */ /* 0x004fce0000000014 */
[----:B------:R0:W-:Y:S01]  /*0f50*/  @!P2 STG.E.64 desc[UR4][R18.64+0x10], R20 ;  /* 0x000010141200a986 */ /* 0x0001e2000c101b04 */
[----:B------:R-:W-:Y:S05]  /*0f60*/  @!P3 BRA `(.L_x_14) ;  /* 0x000000000010b947 */ /* 0x000fea0003800000 */
[----:B------:R-:W2:Y:S04]  /*0f70*/  LDG.E.64 R6, desc[UR4][R14.64] ;  /* 0x000000040e067981 */ /* 0x000ea8000c1e1b00 */
[----:B0-----:R-:W2:Y:S02]  /*0f80*/  LDG.E.64 R18, desc[UR4][R12.64+0x10] ;  /* 0x000010040c127981 */ /* 0x001ea4000c1e1b00 */
[----:B--2---:R-:W-:-:S07]  /*0f90*/  DFMA R6, R6, -0.5, R18 ;  /* 0xbfe000000606782b */ /* 0x004fce0000000012 */
[----:B------:R1:W-:Y:S04]  /*0fa0*/  STG.E.64 desc[UR4][R12.64+0x10], R6 ;  /* 0x000010060c007986 */ /* 0x0003e8000c101b04 */
.L_x_14:
[----:B------:R-:W-:Y:S05]  /*0fb0*/  BSYNC.RECONVERGENT B0 ;  /* 0x0000000000007941 */ /* 0x000fea0003800200 */
.L_x_13:
[----:B------:R-:W-:Y:S06]  /*0fc0*/  BAR.SYNC.DEFER_BLOCKING 0x0 ;  /* 0x0000000000007b1d */ /* 0x000fec0000010000 */
[----:B------:R-:W-:Y:S04]  /*0fd0*/  BSSY.RECONVERGENT B0, `(.L_x_15) ;  /* 0x0000006000007945 */ /* 0x000fe80003800200 */
[----:B------:R-:W-:Y:S05]  /*0fe0*/  @!P0 BRA `(.L_x_16) ;  /* 0x0000000000108947 */ /* 0x000fea0003800000 */
[----:B-1----:R-:W2:Y:S04]  /*0ff0*/  LDG.E.64 R6, desc[UR4][R12.64] ;  /* 0x000000040c067981 */ /* 0x002ea8000c1e1b00 */
[----:B0-----:R-:W2:Y:S02]  /*1000*/  LDG.E.64 R18, desc[UR4][R12.64+0x50] ;  /* 0x000050040c127981 */ /* 0x001ea4000c1e1b00 */
[----:B--2---:R-:W-:-:S07]  /*1010*/  DADD R6, R6, -R18 ;  /* 0x0000000006067229 */ /* 0x004fce0000000812 */
[----:B------:R2:W-:Y:S04]  /*1020*/  STG.E.64 desc[UR4][R12.64+0x48], R6 ;  /* 0x000048060c007986 */ /* 0x0005e8000c101b04 */
.L_x_16:
[----:B------:R-:W-:Y:S05]  /*1030*/  BSYNC.RECONVERGENT B0 ;  /* 0x0000000000007941 */ /* 0x000fea0003800200 */
.L_x_15:
[----:B------:R-:W-:Y:S06]  /*1040*/  BAR.SYNC.DEFER_BLOCKING 0x0 ;  /* 0x0000000000007b1d */ /* 0x000fec0000010000 */
[----:B------:R-:W-:Y:S04]  /*1050*/  BSSY.RECONVERGENT B0, `(.L_x_17) ;  /* 0x0000006000007945 */ /* 0x000fe80003800200 */
[----:B------:R-:W-:Y:S05]  /*1060*/  @!P0 BRA `(.L_x_18) ;  /* 0x0000000000108947 */ /* 0x000fea0003800000 */
[----:B-12---:R-:W2:Y:S04]  /*1070*/  LDG.E.64 R6, desc[UR4][R12.64+0x48] ;  /* 0x000048040c067981 */ /* 0x006ea8000c1e1b00 */
[----:B0-----:R-:W2:Y:S02]  /*1080*/  LDG.E.64 R18, desc[UR4][R12.64+0x30] ;  /* 0x000030040c127981 */ /* 0x001ea4000c1e1b00 */
[----:B--2---:R-:W-:-:S07]  /*1090*/  DADD R6, R6, R18 ;  /* 0x0000000006067229 */ /* 0x004fce0000000012 */
[----:B------:R3:W-:Y:S04]  /*10a0*/  STG.E.64 desc[UR4][R12.64+0x30], R6 ;  /* 0x000030060c007986 */ /* 0x0007e8000c101b04 */
.L_x_18:
[----:B------:R-:W-:Y:S05]  /*10b0*/  BSYNC.RECONVERGENT B0 ;  /* 0x0000000000007941 */ /* 0x000fea0003800200 */
.L_x_17:
[----:B------:R-:W-:Y:S06]  /*10c0*/  BAR.SYNC.DEFER_BLOCKING 0x0 ;  /* 0x0000000000007b1d */ /* 0x000fec0000010000 */
[----:B------:R-:W-:Y:S04]  /*10d0*/  BSSY.RECONVERGENT B0, `(.L_x_19) ;  /* 0x0000006000007945 */ /* 0x000fe80003800200 */
[----:B------:R-:W-:Y:S05]  /*10e0*/  @!P0 BRA `(.L_x_20) ;  /* 0x0000000000108947 */ /* 0x000fea0003800000 */
[----:B-123--:R-:W2:Y:S04]  /*10f0*/  LDG.E.64 R6, desc[UR4][R16.64+0x20] ;  /* 0x0000200410067981 */ /* 0x00eea8000c1e1b00 */
[----:B0-----:R-:W2:Y:S02]  /*1100*/  LDG.E.64 R18, desc[UR4][R12.64+0x18] ;  /* 0x000018040c127981 */ /* 0x001ea4000c1e1b00 */
[----:B--2---:R-:W-:-:S07]  /*1110*/  DMUL R6, R6, R18 ;  /* 0x0000001206067228 */ /* 0x004fce0000000000 */
[----:B------:R4:W-:Y:S04]  /*1120*/  STG.E.64 desc[UR4][R12.64+0x18], R6 ;  /* 0x000018060c007986 */ /* 0x0009e8000c101b04 */
.L_x_20:
[----:B------:R-:W-:Y:S05]  /*1130*/  BSYNC.RECONVERGENT B0 ;  /* 0x0000000000007941 */ /* 0x000fea0003800200 */
.L_x_19:
[----:B------:R-:W-:Y:S06]  /*1140*/  BAR.SYNC.DEFER_BLOCKING 0x0 ;  /* 0x0000000000007b1d */ /* 0x000fec0000010000 */
[----:B------:R-:W5:Y:S04]  /*1150*/  @P0 LDG.E.64 R10, desc[UR4][R10.64+0x38] ;  /* 0x000038040a0a0981 */ /* 0x000f68000c1e1b00 */
[----:B0-----:R-:W5:Y:S04]  /*1160*/  @P0 LDG.E.64 R20, desc[UR4][R12.64+0x30] ;  /* 0x000030040c140981 */ /* 0x001f68000c1e1b00 */
[----:B-1234-:R-:W2:Y:S04]  /*1170*/  @P0 LDG.E.64 R6, desc[UR4][R12.64+0x48] ;  /* 0x000048040c060981 */ /* 0x01eea8000c1e1b00 */
[----:B------:R-:W3:Y:S04]  /*1180*/  @P0 LDG.E.64 R16, desc[UR4][R16.64+0x18] ;  /* 0x0000180410100981 */ /* 0x000ee8000c1e1b00 */
[----:B------:R-:W3:Y:S01]  /*1190*/  @P0 LDG.E.64 R18, desc[UR4][R12.64+0x18] ;  /* 0x000018040c120981 */ /* 0x000ee2000c1e1b00 */
[----:B------:R-:W-:Y:S01]  /*11a0*/  IADD3 R2, PT, PT, R2, -0x7, RZ ;  /* 0xfffffff902027810 */ /* 0x000fe20007ffe0ff */
[----:B------:R-:W-:Y:S01]  /*11b0*/  VIADD R0, R0, 0xfffffff8 ;  /* 0xfffffff800007836 */ /* 0x000fe20000000000 */
[----:B------:R-:W-:Y:S02]  /*11c0*/  BSSY.RECONVERGENT B0, `(.L_x_21) ;  /* 0x0000010000007945 */ /* 0x000fe40003800200 */
[----:B------:R-:W-:-:S04]  /*11d0*/  ISETP.GE.AND P1, PT, R5, R2, PT ;  /* 0x000000020500720c */ /* 0x000fc80003f26270 */
[----:B------:R-:W-:-:S04]  /*11e0*/  ISETP.GT.U32.AND P1, PT, R5, 0x7, !P1 ;  /* 0x000000070500780c */ /* 0x000fc80004f24070 */
[C---:B------:R-:W-:Y:S02]  /*11f0*/  ISETP.NE.OR P2, PT, R3.reuse, 0x6, !P1 ;  /* 0x000000060300780c */ /* 0x040fe40004f45670 */
[----:B------:R-:W-:Y:S01]  /*1200*/  ISETP.NE.OR P1, PT, R3, R0, !P1 ;  /* 0x000000000300720c */ /* 0x000fe20004f25670 */
[----:B-----5:R-:W-:-:S08]  /*1210*/  @P0 DMUL R20, R10, R20 ;  /* 0x000000140a140228 */ /* 0x020fd00000000000 */
[----:B--2---:R-:W-:-:S08]  /*1220*/  @P0 DFMA R6, R6, 0.5, R20 ;  /* 0x3fe000000606082b */ /* 0x004fd00000000014 */
[----:B---3--:R-:W-:-:S07]  /*1230*/  @P0 DFMA R6, -R16, R6, R18 ;  /* 0x000000061006022b */ /* 0x008fce0000000112 */
[----:B------:R0:W-:Y:S01]  /*1240*/  @P0 STG.E.64 desc[UR4][R12.64+0x18], R6 ;  /* 0x000018060c000986 */ /* 0x0001e2000c101b04 */
[----:B------:R-:W-:Y:S06]  /*1250*/  BAR.SYNC.DEFER_BLOCKING 0x0 ;  /* 0x0000000000007b1d */ /* 0x000fec0000010000 */
[----:B------:R-:W-:Y:S05]  /*1260*/  @P2 BRA `(.L_x_22) ;  /* 0x0000000000142947 */ /* 0x000fea0003800000 */
[----:B------:R-:W-:Y:S01]  /*1270*/  IMAD.WIDE R4, R4, 0x50, R8 ;  /* 0x0000005004047825 */ /* 0x000fe200078e0208 */
[----:B------:R-:W2:Y:S04]  /*1280*/  LDG.E.64 R2, desc[UR4][R14.64] ;  /* 0x000000040e027981 */ /* 0x000ea8000c1e1b00 */
[----:B0-----:R-:W2:Y:S02]  /*1290*/  LDG.E.64 R6, desc[UR4][R4.64+0x1f8] ;  /* 0x0001f80404067981 */ /* 0x001ea4000c1e1b00 */
[----:B--2---:R-:W-:-:S07]  /*12a0*/  DFMA R2, R2, -0.5, R6 ;  /* 0xbfe000000202782b */ /* 0x004fce0000000006 */
[----:B------:R1:W-:Y:S04]  /*12b0*/  STG.E.64 desc[UR4][R4.64+0x1f8], R2 ;  /* 0x0001f80204007986 */ /* 0x0003e8000c101b04 */
.L_x_22:
[----:B------:R-:W-:Y:S05]  /*12c0*/  BSYNC.RECONVERGENT B0 ;  /* 0x0000000000007941 */ /* 0x000fea0003800200 */
.L_x_21:
[----:B------:R-:W-:Y:S04]  /*12d0*/  BSSY.RECONVERGENT B0, `(.L_x_23) ;  /* 0x0000006000007945 */ /* 0x000fe80003800200 */
[----:B------:R-:W-:Y:S05]  /*12e0*/  @P1 BRA `(.L_x_24) ;  /* 0x0000000000101947 */ /* 0x000fea0003800000 */
[----:B------:R-:W2:Y:S04]  /*12f0*/  LDG.E.64 R14, desc[UR4][R14.64] ;  /* 0x000000040e0e7981 */ /* 0x000ea8000c1e1b00 */
[----:B-1----:R-:W2:Y:S02]  /*1300*/  LDG.E.64 R2, desc[UR4][R12.64+0x18] ;  /* 0x000018040c027981 */ /* 0x002ea4000c1e1b00 */
[----:B--2---:R-:W-:-:S07]  /*1310*/  DFMA R2, R14, 0.5, R2 ;  /* 0x3fe000000e02782b */ /* 0x004fce0000000002 */
[----:B------:R2:W-:Y:S04]  /*1320*/  STG.E.64 desc[UR4][R12.64+0x18], R2 ;  /* 0x000018020c007986 */ /* 0x0005e8000c101b04 */
.L_x_24:
[----:B------:R-:W-:Y:S05]  /*1330*/  BSYNC.RECONVERGENT B0 ;  /* 0x0000000000007941 */ /* 0x000fea0003800200 */
.L_x_23:
[----:B------:R-:W-:Y:S06]  /*1340*/  BAR.SYNC.DEFER_BLOCKING 0x0 ;  /* 0x0000000000007b1d */ /* 0x000fec0000010000 */
[----:B------:R-:W-:Y:S05]  /*1350*/  EXIT ;  /* 0x000000000000794d */ /* 0x000fea0003800000 */
.L_x_25:
[----:B------:R-:W-:-:S00]  /*1360*/  BRA `(.L_x_25) ;  /* 0xfffffffc00fc7947 */ /* 0x000fc0000383ffff */
[----:B------:R-:W-:-:S00]  /*1370*/  NOP ;  /* 0x0000000000007918 */ /* 0x000fc00000000000 */
        /* <DEDUP_REMOVED lines=8> */
.L_x_26:


//--------------------- .nv.shared.reserved.0     --------------------------
	.section	.nv.shared.reserved.0,"aw",@nobits
	.weak		__nv_reservedSMEM_offset_0_alias
	.size		__nv_reservedSMEM_offset_0_alias, 0, 64
	.other		__nv_reservedSMEM_offset_0_alias,@"STO_CUDA_RESERVED_SHARED STV_DEFAULT"
__nv_reservedSMEM_offset_0_alias:
	.zero		0
	.zero		64


//--------------------- .nv.constant0._Z4FDTDP8FDTDDataP3PMLP8INCFIELDPdiii --------------------------
	.section	.nv.constant0._Z4FDTDP8FDTDDataP3PMLP8INCFIELDPdiii,"a",@progbits
	.sectionflags	@""
	.align	4
.nv.constant0._Z4FDTDP8FDTDDataP3PMLP8INCFIELDPdiii:
	.zero		940


//--------------------- SYMBOLS --------------------------

	.type		.nv.reservedSmem.offset0,@object
	.size		.nv.reservedSmem.offset0,0x4
